	.headerflags	@"EF_CUDA_TEXMODE_UNIFIED EF_CUDA_64BIT_ADDRESS EF_CUDA_ACCELERATORS EF_CUDA_SM90 EF_CUDA_VIRTUAL_SM(EF_CUDA_SM90)"
	.elftype	@"ET_EXEC"


//--------------------- .nv.info                  --------------------------
	.section	.nv.info,"",@"SHT_CUDA_INFO"
	.align	4


	//----- nvinfo : EIATTR_REGCOUNT
	.align		4
        /*0000*/ 	.byte	0x04, 0x2f
        /*0002*/ 	.short	(.L_1 - .L_0)
	.align		4
.L_0:
        /*0004*/ 	.word	index@(triton_poi_fused_convolution_hardtanh_hardtanh_backward_20)
        /*0008*/ 	.word	0x00000020


	//----- nvinfo : EIATTR_MIN_STACK_SIZE
	.align		4
.L_1:
        /*000c*/ 	.byte	0x04, 0x12
        /*000e*/ 	.short	(.L_3 - .L_2)
	.align		4
.L_2:
        /*0010*/ 	.word	index@(triton_poi_fused_convolution_hardtanh_hardtanh_backward_20)
        /*0014*/ 	.word	0x00000000


	//----- nvinfo : EIATTR_FRAME_SIZE
	.align		4
.L_3:
        /*0018*/ 	.byte	0x04, 0x11
        /*001a*/ 	.short	(.L_5 - .L_4)
	.align		4
.L_4:
        /*001c*/ 	.word	index@(triton_poi_fused_convolution_hardtanh_hardtanh_backward_20)
        /*0020*/ 	.word	0x00000000


	//----- nvinfo : EIATTR_MIN_STACK_SIZE
	.align		4
.L_5:
        /*0024*/ 	.byte	0x04, 0x12
        /*0026*/ 	.short	(.L_7 - .L_6)
	.align		4
.L_6:
        /*0028*/ 	.word	index@(triton_poi_fused_convolution_hardtanh_hardtanh_backward_20)
        /*002c*/ 	.word	0x00000000
.L_7:


//--------------------- .nv.info.triton_poi_fused_convolution_hardtanh_hardtanh_backward_20 --------------------------
	.section	.nv.info.triton_poi_fused_convolution_hardtanh_hardtanh_backward_20,"",@"SHT_CUDA_INFO"
	.sectionflags	@""
	.align	4


	//----- nvinfo : EIATTR_CUDA_API_VERSION
	.align		4
        /*0000*/ 	.byte	0x04, 0x37
        /*0002*/ 	.short	(.L_9 - .L_8)
.L_8:
        /*0004*/ 	.word	0x0000007c


	//----- nvinfo : EIATTR_KPARAM_INFO
	.align		4
.L_9:
        /*0008*/ 	.byte	0x04, 0x17
        /*000a*/ 	.short	(.L_11 - .L_10)
.L_10:
        /*000c*/ 	.word	0x00000000
        /*0010*/ 	.short	0x0004
        /*0012*/ 	.short	0x0020
        /*0014*/ 	.byte	0x00, 0xf0, 0x11, 0x00


	//----- nvinfo : EIATTR_KPARAM_INFO
	.align		4
.L_11:
        /*0018*/ 	.byte	0x04, 0x17
        /*001a*/ 	.short	(.L_13 - .L_12)
.L_12:
        /*001c*/ 	.word	0x00000000
        /*0020*/ 	.short	0x0003
        /*0022*/ 	.short	0x0018
        /*0024*/ 	.byte	0x00, 0xf4, 0x21, 0x00


	//----- nvinfo : EIATTR_KPARAM_INFO
	.align		4
.L_13:
        /*0028*/ 	.byte	0x04, 0x17
        /*002a*/ 	.short	(.L_15 - .L_14)
.L_14:
        /*002c*/ 	.word	0x00000000
        /*0030*/ 	.short	0x0002
        /*0032*/ 	.short	0x0010
        /*0034*/ 	.byte	0x00, 0xf4, 0x21, 0x00


	//----- nvinfo : EIATTR_KPARAM_INFO
	.align		4
.L_15:
        /*0038*/ 	.byte	0x04, 0x17
        /*003a*/ 	.short	(.L_17 - .L_16)
.L_16:
        /*003c*/ 	.word	0x00000000
        /*0040*/ 	.short	0x0001
        /*0042*/ 	.short	0x0008
        /*0044*/ 	.byte	0x00, 0xf4, 0x21, 0x00


	//----- nvinfo : EIATTR_KPARAM_INFO
	.align		4
.L_17:
        /*0048*/ 	.byte	0x04, 0x17
        /*004a*/ 	.short	(.L_19 - .L_18)
.L_18:
        /*004c*/ 	.word	0x00000000
        /*0050*/ 	.short	0x0000
        /*0052*/ 	.short	0x0000
        /*0054*/ 	.byte	0x00, 0xf4, 0x21, 0x00


	//----- nvinfo : EIATTR_SPARSE_MMA_MASK
	.align		4
.L_19:
        /*0058*/ 	.byte	0x03, 0x50
        /*005a*/ 	.short	0x0000


	//----- nvinfo : EIATTR_MAXREG_COUNT
	.align		4
        /*005c*/ 	.byte	0x03, 0x1b
        /*005e*/ 	.short	0x00ff


	//----- nvinfo : EIATTR_EXIT_INSTR_OFFSETS
	.align		4
        /*0060*/ 	.byte	0x04, 0x1c
        /*0062*/ 	.short	(.L_21 - .L_20)


	//   ....[0]....
.L_20:
        /*0064*/ 	.word	0x00000890


	//   ....[1]....
        /*0068*/ 	.word	0x000008b0


	//----- nvinfo : EIATTR_REQNTID
	.align		4
.L_21:
        /*006c*/ 	.byte	0x04, 0x10
        /*006e*/ 	.short	(.L_23 - .L_22)
.L_22:
        /*0070*/ 	.word	0x00000080
        /*0074*/ 	.word	0x00000001
        /*0078*/ 	.word	0x00000001


	//----- nvinfo : EIATTR_CBANK_PARAM_SIZE
	.align		4
.L_23:
        /*007c*/ 	.byte	0x03, 0x19
        /*007e*/ 	.short	0x0024


	//----- nvinfo : EIATTR_PARAM_CBANK
	.align		4
        /*0080*/ 	.byte	0x04, 0x0a
        /*0082*/ 	.short	(.L_25 - .L_24)
	.align		4
.L_24:
        /*0084*/ 	.word	index@(.nv.constant0.triton_poi_fused_convolution_hardtanh_hardtanh_backward_20)
        /*0088*/ 	.short	0x0210
        /*008a*/ 	.short	0x0024


	//----- nvinfo : EIATTR_SW_WAR
	.align		4
.L_25:
        /*008c*/ 	.byte	0x04, 0x36
        /*008e*/ 	.short	(.L_27 - .L_26)
.L_26:
        /*0090*/ 	.word	0x00000008
.L_27:


//--------------------- .nv.callgraph             --------------------------
	.section	.nv.callgraph,"",@"SHT_CUDA_CALLGRAPH"
	.align	4
	.sectionentsize	8
	.align		4
        /*0000*/ 	.word	0x00000000
	.align		4
        /*0004*/ 	.word	0xffffffff
	.align		4
        /*0008*/ 	.word	0x00000000
	.align		4
        /*000c*/ 	.word	0xfffffffe
	.align		4
        /*0010*/ 	.word	0x00000000
	.align		4
        /*0014*/ 	.word	0xfffffffd
	.align		4
        /*0018*/ 	.word	0x00000000
	.align		4
        /*001c*/ 	.word	0xfffffffc


//--------------------- .text.triton_poi_fused_convolution_hardtanh_hardtanh_backward_20 --------------------------
	.section	.text.triton_poi_fused_convolution_hardtanh_hardtanh_backward_20,"ax",@progbits
	.sectionflags	@"SHF_BARRIERS=1"
	.align	128
        .global         triton_poi_fused_convolution_hardtanh_hardtanh_backward_20
        .type           triton_poi_fused_convolution_hardtanh_hardtanh_backward_20,@function
        .size           triton_poi_fused_convolution_hardtanh_hardtanh_backward_20,(.L_x_1 - triton_poi_fused_convolution_hardtanh_hardtanh_backward_20)
        .other          triton_poi_fused_convolution_hardtanh_hardtanh_backward_20,@"STO_CUDA_ENTRY STV_DEFAULT"
triton_poi_fused_convolution_hardtanh_hardtanh_backward_20:
.text.triton_poi_fused_convolution_hardtanh_hardtanh_backward_20:
[----:B------:R-:W0:Y:S02]  /*0000*/  LDC R1, c[0x0][0x28] ;  /* 0x00000a00ff017b82 */ /* 0x000e240000000800 */
[----:B------:R-:W1:Y:S01]  /*0010*/  S2R R3, SR_TID.X ;  /* 0x0000000000037919 */ /* 0x000e620000002100 */
[----:B------:R-:W2:Y:S01]  /*0020*/  LDC.64 R24, c[0x0][0x210] ;  /* 0x00008400ff187b82 */ /* 0x000ea20000000a00 */
[----:B------:R-:W-:Y:S02]  /*0030*/  CS2R R6, SRZ ;  /* 0x0000000000067805 */ /* 0x000fe4000001ff00 */
[----:B------:R-:W-:Y:S01]  /*0040*/  CS2R R8, SRZ ;  /* 0x0000000000087805 */ /* 0x000fe2000001ff00 */
[----:B------:R-:W3:Y:S01]  /*0050*/  S2R R21, SR_CTAID.X ;  /* 0x0000000000157919 */ /* 0x000ee20000002500 */
[----:B------:R-:W-:-:S03]  /*0060*/  ULDC.64 UR6, c[0x0][0x208] ;  /* 0x0000820000067ab9 */ /* 0x000fc60000000a00 */
[----:B------:R-:W4:Y:S01]  /*0070*/  LDC.64 R12, c[0x0][0x218] ;  /* 0x00008600ff0c7b82 */ /* 0x000f220000000a00 */
[----:B-1----:R-:W-:Y:S02]  /*0080*/  IMAD.SHL.U32 R0, R3, 0x8, RZ ;  /* 0x0000000803007824 */ /* 0x002fe400078e00ff */
[----:B---3--:R-:W-:-:S03]  /*0090*/  IMAD.SHL.U32 R21, R21, 0x400, RZ ;  /* 0x0000040015157824 */ /* 0x008fc600078e00ff */
[----:B------:R-:W-:-:S04]  /*00a0*/  LOP3.LUT R0, R0, 0x3f8, RZ, 0xc0, !PT ;  /* 0x000003f800007812 */ /* 0x000fc800078ec0ff */
[----:B------:R-:W-:-:S04]  /*00b0*/  LOP3.LUT R2, R21, R0, RZ, 0xfc, !PT ;  /* 0x0000000015027212 */ /* 0x000fc800078efcff */
[C---:B------:R-:W-:Y:S01]  /*00c0*/  ISETP.GE.AND P0, PT, R2.reuse, 0x2d0c0, PT ;  /* 0x0002d0c00200780c */ /* 0x040fe20003f06270 */
[----:B------:R-:W-:-:S04]  /*00d0*/  IMAD.HI R4, R2, 0x2aaaaaab, RZ ;  /* 0x2aaaaaab02047827 */ /* 0x000fc800078e02ff */
[----:B--2---:R-:W-:Y:S01]  /*00e0*/  IMAD.WIDE R24, R2, 0x4, R24 ;  /* 0x0000000402187825 */ /* 0x004fe200078e0218 */
[----:B------:R-:W-:-:S04]  /*00f0*/  SHF.R.U32.HI R5, RZ, 0x1f, R4 ;  /* 0x0000001fff057819 */ /* 0x000fc80000011604 */
[----:B------:R-:W-:Y:S02]  /*0100*/  LEA.HI R11, R4, R5, RZ, 0x1d ;  /* 0x00000005040b7211 */ /* 0x000fe400078fe8ff */
[----:B------:R-:W-:-:S03]  /*0110*/  CS2R R4, SRZ ;  /* 0x0000000000047805 */ /* 0x000fc6000001ff00 */
[----:B------:R-:W-:Y:S01]  /*0120*/  IMAD R15, R11, -0x30, R2 ;  /* 0xffffffd00b0f7824 */ /* 0x000fe200078e0202 */
[----:B------:R-:W-:-:S03]  /*0130*/  CS2R R10, SRZ ;  /* 0x00000000000a7805 */ /* 0x000fc6000001ff00 */
[----:B----4-:R-:W-:-:S03]  /*0140*/  IMAD.WIDE R14, R15, 0x4, R12 ;  /* 0x000000040f0e7825 */ /* 0x010fc600078e020c */
[----:B------:R-:W2:Y:S04]  /*0150*/  @!P0 LDG.E.128 R8, desc[UR6][R24.64] ;  /* 0x0000000618088981 */ /* 0x000ea8000c1e1d00 */
[----:B------:R1:W2:Y:S01]  /*0160*/  @!P0 LDG.E.EL.128 R4, desc[UR6][R14.64] ;  /* 0x000000060e048981 */ /* 0x0002a2000c2e1d00 */
[----:B------:R-:W-:-:S05]  /*0170*/  LOP3.LUT R16, R21, 0x4, R0, 0xfe, !PT ;  /* 0x0000000415107812 */ /* 0x000fca00078efe00 */
[----:B------:R-:W-:Y:S01]  /*0180*/  IMAD.HI R17, R16, 0x2aaaaaab, RZ ;  /* 0x2aaaaaab10117827 */ /* 0x000fe200078e02ff */
[----:B-1----:R-:W-:-:S04]  /*0190*/  CS2R R14, SRZ ;  /* 0x00000000000e7805 */ /* 0x002fc8000001ff00 */
[----:B------:R-:W-:-:S04]  /*01a0*/  SHF.R.U32.HI R18, RZ, 0x1f, R17 ;  /* 0x0000001fff127819 */ /* 0x000fc80000011611 */
[----:B------:R-:W-:Y:S02]  /*01b0*/  LEA.HI R17, R17, R18, RZ, 0x1d ;  /* 0x0000001211117211 */ /* 0x000fe400078fe8ff */
[----:B------:R-:W-:-:S03]  /*01c0*/  CS2R R18, SRZ ;  /* 0x0000000000127805 */ /* 0x000fc6000001ff00 */
[----:B------:R-:W-:-:S04]  /*01d0*/  IMAD R17, R17, -0x30, R16 ;  /* 0xffffffd011117824 */ /* 0x000fc800078e0210 */
[----:B------:R-:W-:Y:S01]  /*01e0*/  IMAD.WIDE R28, R17, 0x4, R12 ;  /* 0x00000004111c7825 */ /* 0x000fe200078e020c */
[----:B------:R-:W-:Y:S02]  /*01f0*/  CS2R R16, SRZ ;  /* 0x0000000000107805 */ /* 0x000fe4000001ff00 */
[----:B------:R-:W-:-:S04]  /*0200*/  CS2R R12, SRZ ;  /* 0x00000000000c7805 */ /* 0x000fc8000001ff00 */
[----:B------:R-:W3:Y:S04]  /*0210*/  @!P0 LDG.E.128 R16, desc[UR6][R24.64+0x10] ;  /* 0x0000100618108981 */ /* 0x000ee8000c1e1d00 */
[----:B------:R1:W3:Y:S01]  /*0220*/  @!P0 LDG.E.EL.128 R12, desc[UR6][R28.64] ;  /* 0x000000061c0c8981 */ /* 0x0002e2000c2e1d00 */
[----:B------:R-:W-:Y:S01]  /*0230*/  P2R R20, PR, RZ, 0x1 ;  /* 0x00000001ff147803 */ /* 0x000fe20000000000 */
[----:B------:R-:W4:Y:S01]  /*0240*/  S2UR UR5, SR_CgaCtaId ;  /* 0x00000000000579c3 */ /* 0x000f220000008800 */
[----:B------:R-:W-:Y:S02]  /*0250*/  UMOV UR4, 0x400 ;  /* 0x0000040000047882 */ /* 0x000fe40000000000 */
[----:B----4-:R-:W-:Y:S01]  /*0260*/  UPRMT UR4, UR5, 0x654, UR4 ;  /* 0x0000065405047896 */ /* 0x010fe20008000004 */
[----:B--2---:R-:W-:Y:S01]  /*0270*/  FADD R22, R4, R8 ;  /* 0x0000000804167221 */ /* 0x004fe20000000000 */
[----:B------:R-:W-:-:S04]  /*0280*/  FADD R23, R5, R9 ;  /* 0x0000000905177221 */ /* 0x000fc80000000000 */
[----:B------:R-:W-:-:S04]  /*0290*/  FSETP.GTU.AND P1, PT, R22, RZ, PT ;  /* 0x000000ff1600720b */ /* 0x000fc80003f2c000 */
[----:B------:R-:W-:Y:S01]  /*02a0*/  FSEL R4, R22, RZ, P1 ;  /* 0x000000ff16047208 */ /* 0x000fe20000800000 */
[----:B------:R-:W-:Y:S01]  /*02b0*/  FADD R27, R6, R10 ;  /* 0x0000000a061b7221 */ /* 0x000fe20000000000 */
[C---:B------:R-:W-:Y:S02]  /*02c0*/  FSETP.GTU.AND P5, PT, R23.reuse, RZ, PT ;  /* 0x000000ff1700720b */ /* 0x040fe40003fac000 */
[----:B------:R-:W-:Y:S02]  /*02d0*/  FSETP.GEU.AND P3, PT, R4, 6, PT ;  /* 0x40c000000400780b */ /* 0x000fe40003f6e000 */
[----:B------:R-:W-:Y:S02]  /*02e0*/  FSEL R5, R23, RZ, P5 ;  /* 0x000000ff17057208 */ /* 0x000fe40002800000 */
[----:B------:R-:W-:Y:S02]  /*02f0*/  FSETP.GTU.AND P0, PT, R27, RZ, PT ;  /* 0x000000ff1b00720b */ /* 0x000fe40003f0c000 */
[----:B------:R-:W-:-:S02]  /*0300*/  FSETP.GEU.AND P2, PT, R5, 6, PT ;  /* 0x40c000000500780b */ /* 0x000fc40003f4e000 */
[C---:B------:R-:W-:Y:S02]  /*0310*/  FSETP.NAN.AND P1, PT, R4.reuse, R4, PT ;  /* 0x000000040400720b */ /* 0x040fe40003f28000 */
[----:B------:R-:W-:Y:S01]  /*0320*/  FSEL R6, R27, RZ, P0 ;  /* 0x000000ff1b067208 */ /* 0x000fe20000000000 */
[----:B-1----:R-:W-:Y:S02]  /*0330*/  FADD R29, R7, R11 ;  /* 0x0000000b071d7221 */ /* 0x002fe40000000000 */
[----:B------:R-:W-:Y:S02]  /*0340*/  @P3 SEL R4, R4, 0x40c00000, P1 ;  /* 0x40c0000004043807 */ /* 0x000fe40000800000 */
[----:B------:R-:W-:Y:S02]  /*0350*/  FSETP.GEU.AND P1, PT, R6, 6, PT ;  /* 0x40c000000600780b */ /* 0x000fe40003f2e000 */
[----:B------:R-:W-:Y:S02]  /*0360*/  FSETP.NAN.AND P3, PT, R5, R5, PT ;  /* 0x000000050500720b */ /* 0x000fe40003f68000 */
[----:B------:R-:W-:-:S02]  /*0370*/  FSETP.GTU.AND P0, PT, R29, RZ, PT ;  /* 0x000000ff1d00720b */ /* 0x000fc40003f0c000 */
[----:B------:R-:W-:Y:S02]  /*0380*/  @P2 SEL R5, R5, 0x40c00000, P3 ;  /* 0x40c0000005052807 */ /* 0x000fe40001800000 */
[----:B------:R-:W-:Y:S02]  /*0390*/  FSETP.NAN.AND P2, PT, R6, R6, PT ;  /* 0x000000060600720b */ /* 0x000fe40003f48000 */
[----:B------:R-:W-:Y:S01]  /*03a0*/  FSEL R7, R29, RZ, P0 ;  /* 0x000000ff1d077208 */ /* 0x000fe20000000000 */
[----:B---3--:R-:W-:Y:S02]  /*03b0*/  FADD R24, R12, R16 ;  /* 0x000000100c187221 */ /* 0x008fe40000000000 */
[----:B------:R-:W-:Y:S02]  /*03c0*/  @P1 SEL R6, R6, 0x40c00000, P2 ;  /* 0x40c0000006061807 */ /* 0x000fe40001000000 */
[----:B------:R-:W-:Y:S02]  /*03d0*/  FSETP.GEU.AND P2, PT, R7, 6, PT ;  /* 0x40c000000700780b */ /* 0x000fe40003f4e000 */
[----:B------:R-:W-:-:S02]  /*03e0*/  FSETP.GTU.AND P4, PT, R24, RZ, PT ;  /* 0x000000ff1800720b */ /* 0x000fc40003f8c000 */
[----:B------:R-:W-:Y:S02]  /*03f0*/  FSETP.NAN.AND P1, PT, R7, R7, PT ;  /* 0x000000070700720b */ /* 0x000fe40003f28000 */
[----:B------:R-:W-:-:S07]  /*0400*/  FSEL R8, R24, RZ, P4 ;  /* 0x000000ff18087208 */ /* 0x000fce0002000000 */
[----:B------:R-:W-:Y:S02]  /*0410*/  @P2 SEL R7, R7, 0x40c00000, P1 ;  /* 0x40c0000007072807 */ /* 0x000fe40000800000 */
[C---:B------:R-:W-:Y:S01]  /*0420*/  FSETP.GEU.AND P1, PT, R8.reuse, 6, PT ;  /* 0x40c000000800780b */ /* 0x040fe20003f2e000 */
[----:B------:R-:W-:Y:S01]  /*0430*/  FADD R25, R13, R17 ;  /* 0x000000110d197221 */ /* 0x000fe20000000000 */
[----:B------:R-:W-:-:S11]  /*0440*/  FSETP.NAN.AND P2, PT, R8, R8, PT ;  /* 0x000000080800720b */ /* 0x000fd60003f48000 */
[----:B------:R-:W-:Y:S02]  /*0450*/  @P1 SEL R8, R8, 0x40c00000, P2 ;  /* 0x40c0000008081807 */ /* 0x000fe40001000000 */
[----:B------:R-:W-:-:S04]  /*0460*/  FSETP.GTU.AND P1, PT, R25, RZ, PT ;  /* 0x000000ff1900720b */ /* 0x000fc80003f2c000 */
[----:B------:R-:W-:-:S04]  /*0470*/  FSEL R9, R25, RZ, P1 ;  /* 0x000000ff19097208 */ /* 0x000fc80000800000 */
        /* <DEDUP_REMOVED lines=12> */
[C---:B------:R-:W-:Y:S02]  /*0540*/  FSETP.GEU.AND P6, PT, R11.reuse, 6, PT ;  /* 0x40c000000b00780b */ /* 0x040fe40003fce000 */
[----:B------:R-:W-:-:S11]  /*0550*/  FSETP.NAN.AND P0, PT, R11, R11, PT ;  /* 0x0000000b0b00720b */ /* 0x000fd60003f08000 */
[----:B------:R-:W-:Y:S02]  /*0560*/  @P6 SEL R11, R11, 0x40c00000, P0 ;  /* 0x40c000000b0b6807 */ /* 0x000fe40000000000 */
[----:B------:R-:W-:Y:S01]  /*0570*/  ISETP.NE.AND P0, PT, R20, RZ, PT ;  /* 0x000000ff1400720c */ /* 0x000fe20003f05270 */
[----:B------:R-:W-:Y:S01]  /*0580*/  IMAD.SHL.U32 R20, R3, 0x4, RZ ;  /* 0x0000000403147824 */ /* 0x000fe200078e00ff */
[----:B------:R-:W-:-:S05]  /*0590*/  LEA R3, R0, UR4, 0x2 ;  /* 0x0000000400037c11 */ /* 0x000fca000f8e10ff */
[----:B------:R1:W-:Y:S04]  /*05a0*/  STS.128 [R3], R4 ;  /* 0x0000000403007388 */ /* 0x0003e80000000c00 */
[----:B------:R2:W-:Y:S01]  /*05b0*/  STS.128 [R3+0x10], R8 ;  /* 0x0000100803007388 */ /* 0x0005e20000000c00 */
[----:B------:R-:W-:-:S04]  /*05c0*/  LOP3.LUT R20, R20, 0x1fc, RZ, 0xc0, !PT ;  /* 0x000001fc14147812 */ /* 0x000fc800078ec0ff */
[----:B------:R-:W-:Y:S01]  /*05d0*/  LEA R16, R20, UR4, 0x2 ;  /* 0x0000000414107c11 */ /* 0x000fe2000f8e10ff */
[----:B------:R-:W-:Y:S01]  /*05e0*/  BAR.SYNC.DEFER_BLOCKING 0x0 ;  /* 0x0000000000007b1d */ /* 0x000fe20000010000 */
[----:B------:R-:W-:-:S04]  /*05f0*/  FSETP.GTU.AND P6, PT, R29, RZ, PT ;  /* 0x000000ff1d00720b */ /* 0x000fc80003fcc000 */
[----:B------:R-:W-:-:S03]  /*0600*/  FSETP.GE.OR P6, PT, R29, 6, !P6 ;  /* 0x40c000001d00780b */ /* 0x000fc600077c6400 */
[----:B-1----:R-:W1:Y:S01]  /*0610*/  LDC.64 R4, c[0x0][0x220] ;  /* 0x00008800ff047b82 */ /* 0x002e620000000a00 */
[----:B------:R-:W-:Y:S01]  /*0620*/  FSETP.GE.OR P5, PT, R23, 6, !P5 ;  /* 0x40c000001700780b */ /* 0x000fe20006fa6400 */
[----:B------:R-:W-:Y:S01]  /*0630*/  ULDC.64 UR4, c[0x0][0x220] ;  /* 0x0000880000047ab9 */ /* 0x000fe20000000a00 */
[----:B------:R-:W-:Y:S02]  /*0640*/  SEL R29, RZ, 0x1, !P6 ;  /* 0x00000001ff1d7807 */ /* 0x000fe40007000000 */
[C---:B------:R-:W-:Y:S01]  /*0650*/  FSETP.GTU.AND P6, PT, R27.reuse, RZ, PT ;  /* 0x000000ff1b00720b */ /* 0x040fe20003fcc000 */
[----:B------:R-:W3:Y:S04]  /*0660*/  LDS.128 R12, [R16] ;  /* 0x00000000100c7984 */ /* 0x000ee80000000c00 */
[----:B------:R-:W4:Y:S01]  /*0670*/  LDS.128 R16, [R16+0x800] ;  /* 0x0008000010107984 */ /* 0x000f220000000c00 */
[----:B------:R-:W-:-:S04]  /*0680*/  FSETP.GE.OR P6, PT, R27, 6, !P6 ;  /* 0x40c000001b00780b */ /* 0x000fc800077c6400 */
[----:B------:R-:W-:Y:S02]  /*0690*/  SEL R27, RZ, 0x1, !P6 ;  /* 0x00000001ff1b7807 */ /* 0x000fe40007000000 */
[----:B------:R-:W-:-:S04]  /*06a0*/  FSETP.GTU.AND P6, PT, R22, RZ, PT ;  /* 0x000000ff1600720b */ /* 0x000fc80003fcc000 */
[----:B------:R-:W-:Y:S02]  /*06b0*/  FSETP.GE.OR P6, PT, R22, 6, !P6 ;  /* 0x40c000001600780b */ /* 0x000fe400077c6400 */
[----:B--2---:R-:W-:Y:S02]  /*06c0*/  LOP3.LUT R3, R21, R20, RZ, 0xfc, !PT ;  /* 0x0000001415037212 */ /* 0x004fe400078efcff */
[----:B------:R-:W-:Y:S02]  /*06d0*/  LOP3.LUT R0, R21, 0x200, R20, 0xfe, !PT ;  /* 0x0000020015007812 */ /* 0x000fe400078efe14 */
[----:B------:R-:W-:Y:S02]  /*06e0*/  SEL R23, RZ, 0x1, !P6 ;  /* 0x00000001ff177807 */ /* 0x000fe40007000000 */
[----:B------:R-:W-:Y:S02]  /*06f0*/  FSETP.GE.OR P6, PT, R28, 6, !P2 ;  /* 0x40c000001c00780b */ /* 0x000fe400057c6400 */
[----:B------:R-:W-:-:S02]  /*0700*/  SEL R22, RZ, 0x1, !P5 ;  /* 0x00000001ff167807 */ /* 0x000fc40006800000 */
[C---:B------:R-:W-:Y:S02]  /*0710*/  ISETP.GE.AND P2, PT, R3.reuse, 0x2d0c0, PT ;  /* 0x0002d0c00300780c */ /* 0x040fe40003f46270 */
[----:B------:R-:W-:Y:S02]  /*0720*/  ISETP.GE.AND P5, PT, R0, 0x2d0c0, PT ;  /* 0x0002d0c00000780c */ /* 0x000fe40003fa6270 */
[----:B------:R-:W-:Y:S02]  /*0730*/  FSETP.GE.OR P3, PT, R26, 6, !P3 ;  /* 0x40c000001a00780b */ /* 0x000fe40005f66400 */
[----:B------:R-:W-:Y:S02]  /*0740*/  SEL R8, RZ, 0x1, !P6 ;  /* 0x00000001ff087807 */ /* 0x000fe40007000000 */
[----:B------:R-:W-:Y:S02]  /*0750*/  SHF.R.S32.HI R10, RZ, 0x1f, R21 ;  /* 0x0000001fff0a7819 */ /* 0x000fe40000011415 */
[----:B------:R-:W-:-:S02]  /*0760*/  LEA R6, P6, R3, UR4, 0x2 ;  /* 0x0000000403067c11 */ /* 0x000fc4000f8c10ff */
[----:B------:R-:W-:Y:S02]  /*0770*/  FSETP.GE.OR P1, PT, R25, 6, !P1 ;  /* 0x40c000001900780b */ /* 0x000fe40004f26400 */
[----:B------:R-:W-:Y:S02]  /*0780*/  FSETP.GE.OR P4, PT, R24, 6, !P4 ;  /* 0x40c000001800780b */ /* 0x000fe40006786400 */
[----:B------:R-:W-:Y:S01]  /*0790*/  SEL R9, RZ, 0x1, !P3 ;  /* 0x00000001ff097807 */ /* 0x000fe20005800000 */
[C---:B-1----:R-:W-:Y:S01]  /*07a0*/  IMAD.WIDE R4, R3.reuse, 0x4, R4 ;  /* 0x0000000403047825 */ /* 0x042fe200078e0204 */
[----:B------:R-:W-:Y:S01]  /*07b0*/  LEA.HI.X R7, R3, UR5, R10, 0x2, P6 ;  /* 0x0000000503077c11 */ /* 0x000fe2000b0f140a */
[----:B------:R-:W-:Y:S01]  /*07c0*/  ULDC.64 UR4, c[0x0][0x228] ;  /* 0x00008a0000047ab9 */ /* 0x000fe20000000a00 */
[----:B------:R-:W-:Y:S02]  /*07d0*/  SEL R10, RZ, 0x1, !P1 ;  /* 0x00000001ff0a7807 */ /* 0x000fe40004800000 */
[----:B------:R-:W-:-:S02]  /*07e0*/  SEL R11, RZ, 0x1, !P4 ;  /* 0x00000001ff0b7807 */ /* 0x000fc40006000000 */
[----:B------:R-:W-:Y:S02]  /*07f0*/  PRMT R3, R9, 0x3340, R8 ;  /* 0x0000334009037816 */ /* 0x000fe40000000008 */
[----:B------:R-:W-:Y:S01]  /*0800*/  IADD3 R8, P1, R2, UR4, RZ ;  /* 0x0000000402087c10 */ /* 0x000fe2000ff3e0ff */
[----:B---3--:R1:W-:Y:S01]  /*0810*/  @!P2 STG.E.128 desc[UR6][R4.64], R12 ;  /* 0x0000000c0400a986 */ /* 0x0083e2000c101d06 */
[----:B------:R-:W-:Y:S02]  /*0820*/  PRMT R27, R27, 0x3340, R29 ;  /* 0x000033401b1b7816 */ /* 0x000fe4000000001d */
[----:B------:R-:W-:Y:S01]  /*0830*/  PRMT R0, R23, 0x3340, R22 ;  /* 0x0000334017007816 */ /* 0x000fe20000000016 */
[----:B----4-:R1:W-:Y:S01]  /*0840*/  @!P5 STG.E.128 desc[UR6][R6.64+0x800], R16 ;  /* 0x000800100600d986 */ /* 0x0103e2000c101d06 */
[----:B------:R-:W-:Y:S02]  /*0850*/  PRMT R10, R11, 0x3340, R10 ;  /* 0x000033400b0a7816 */ /* 0x000fe4000000000a */
[----:B------:R-:W-:-:S02]  /*0860*/  LEA.HI.X.SX32 R9, R2, UR5, 0x1, P1 ;  /* 0x0000000502097c11 */ /* 0x000fc400088f0eff */
[----:B------:R-:W-:Y:S02]  /*0870*/  PRMT R2, R0, 0x5410, R27 ;  /* 0x0000541000027816 */ /* 0x000fe4000000001b */
[----:B------:R-:W-:Y:S01]  /*0880*/  PRMT R3, R10, 0x5410, R3 ;  /* 0x000054100a037816 */ /* 0x000fe20000000003 */
[----:B------:R-:W-:Y:S06]  /*0890*/  @P0 EXIT ;  /* 0x000000000000094d */ /* 0x000fec0003800000 */
[----:B------:R-:W-:Y:S01]  /*08a0*/  STG.E.64 desc[UR6][R8.64], R2 ;  /* 0x0000000208007986 */ /* 0x000fe2000c101b06 */
[----:B------:R-:W-:Y:S05]  /*08b0*/  EXIT ;  /* 0x000000000000794d */ /* 0x000fea0003800000 */
.L_x_0:
[----:B------:R-:W-:-:S00]  /*08c0*/  BRA `(.L_x_0) ;  /* 0xfffffffc00fc7947 */ /* 0x000fc0000383ffff */
[----:B------:R-:W-:-:S00]  /*08d0*/  NOP ;  /* 0x0000000000007918 */ /* 0x000fc00000000000 */
        /* <DEDUP_REMOVED lines=10> */
.L_x_1:


//--------------------- .nv.shared.triton_poi_fused_convolution_hardtanh_hardtanh_backward_20 --------------------------
	.section	.nv.shared.triton_poi_fused_convolution_hardtanh_hardtanh_backward_20,"aw",@nobits
	.sectionflags	@""
	.align	16
	.zero		1024


//--------------------- .nv.constant0.triton_poi_fused_convolution_hardtanh_hardtanh_backward_20 --------------------------
	.section	.nv.constant0.triton_poi_fused_convolution_hardtanh_hardtanh_backward_20,"a",@progbits
	.sectionflags	@""
	.align	4
.nv.constant0.triton_poi_fused_convolution_hardtanh_hardtanh_backward_20:
	.zero		564
